	.headerflags	@"EF_CUDA_TEXMODE_UNIFIED EF_CUDA_64BIT_ADDRESS EF_CUDA_ACCELERATORS EF_CUDA_SM90 EF_CUDA_VIRTUAL_SM(EF_CUDA_SM90)"
	.elftype	@"ET_EXEC"


//--------------------- .nv.info                  --------------------------
	.section	.nv.info,"",@"SHT_CUDA_INFO"
	.align	4


	//----- nvinfo : EIATTR_REGCOUNT
	.align		4
        /*0000*/ 	.byte	0x04, 0x2f
        /*0002*/ 	.short	(.L_2 - .L_1)
	.align		4
.L_1:
        /*0004*/ 	.word	index@(triton_per_fused_abs_log_mean_sub_0)
        /*0008*/ 	.word	0x0000001e


	//----- nvinfo : EIATTR_MIN_STACK_SIZE
	.align		4
.L_2:
        /*000c*/ 	.byte	0x04, 0x12
        /*000e*/ 	.short	(.L_4 - .L_3)
	.align		4
.L_3:
        /*0010*/ 	.word	index@(triton_per_fused_abs_log_mean_sub_0)
        /*0014*/ 	.word	0x00000000


	//----- nvinfo : EIATTR_FRAME_SIZE
	.align		4
.L_4:
        /*0018*/ 	.byte	0x04, 0x11
        /*001a*/ 	.short	(.L_6 - .L_5)
	.align		4
.L_5:
        /*001c*/ 	.word	index@(triton_per_fused_abs_log_mean_sub_0)
        /*0020*/ 	.word	0x00000000


	//----- nvinfo : EIATTR_MIN_STACK_SIZE
	.align		4
.L_6:
        /*0024*/ 	.byte	0x04, 0x12
        /*0026*/ 	.short	(.L_8 - .L_7)
	.align		4
.L_7:
        /*0028*/ 	.word	index@(triton_per_fused_abs_log_mean_sub_0)
        /*002c*/ 	.word	0x00000000
.L_8:


//--------------------- .nv.info.triton_per_fused_abs_log_mean_sub_0 --------------------------
	.section	.nv.info.triton_per_fused_abs_log_mean_sub_0,"",@"SHT_CUDA_INFO"
	.sectionflags	@""
	.align	4


	//----- nvinfo : EIATTR_CUDA_API_VERSION
	.align		4
        /*0000*/ 	.byte	0x04, 0x37
        /*0002*/ 	.short	(.L_10 - .L_9)
.L_9:
        /*0004*/ 	.word	0x0000007c


	//----- nvinfo : EIATTR_KPARAM_INFO
	.align		4
.L_10:
        /*0008*/ 	.byte	0x04, 0x17
        /*000a*/ 	.short	(.L_12 - .L_11)
.L_11:
        /*000c*/ 	.word	0x00000000
        /*0010*/ 	.short	0x0003
        /*0012*/ 	.short	0x0018
        /*0014*/ 	.byte	0x00, 0xf0, 0x11, 0x00


	//----- nvinfo : EIATTR_KPARAM_INFO
	.align		4
.L_12:
        /*0018*/ 	.byte	0x04, 0x17
        /*001a*/ 	.short	(.L_14 - .L_13)
.L_13:
        /*001c*/ 	.word	0x00000000
        /*0020*/ 	.short	0x0002
        /*0022*/ 	.short	0x0010
        /*0024*/ 	.byte	0x00, 0xf4, 0x21, 0x00


	//----- nvinfo : EIATTR_KPARAM_INFO
	.align		4
.L_14:
        /*0028*/ 	.byte	0x04, 0x17
        /*002a*/ 	.short	(.L_16 - .L_15)
.L_15:
        /*002c*/ 	.word	0x00000000
        /*0030*/ 	.short	0x0001
        /*0032*/ 	.short	0x0008
        /*0034*/ 	.byte	0x00, 0xf4, 0x21, 0x00


	//----- nvinfo : EIATTR_KPARAM_INFO
	.align		4
.L_16:
        /*0038*/ 	.byte	0x04, 0x17
        /*003a*/ 	.short	(.L_18 - .L_17)
.L_17:
        /*003c*/ 	.word	0x00000000
        /*0040*/ 	.short	0x0000
        /*0042*/ 	.short	0x0000
        /*0044*/ 	.byte	0x00, 0xf4, 0x21, 0x00


	//----- nvinfo : EIATTR_SPARSE_MMA_MASK
	.align		4
.L_18:
        /*0048*/ 	.byte	0x03, 0x50
        /*004a*/ 	.short	0x0000


	//----- nvinfo : EIATTR_MAXREG_COUNT
	.align		4
        /*004c*/ 	.byte	0x03, 0x1b
        /*004e*/ 	.short	0x00ff


	//----- nvinfo : EIATTR_COOP_GROUP_MASK_REGIDS
	.align		4
        /*0050*/ 	.byte	0x04, 0x29
        /*0052*/ 	.short	(.L_20 - .L_19)


	//   ....[0]....
.L_19:
        /*0054*/ 	.word	0xffffffff


	//   ....[1]....
        /*0058*/ 	.word	0xffffffff


	//   ....[2]....
        /*005c*/ 	.word	0xffffffff


	//   ....[3]....
        /*0060*/ 	.word	0xffffffff


	//   ....[4]....
        /*0064*/ 	.word	0xffffffff


	//   ....[5]....
        /*0068*/ 	.word	0xffffffff


	//----- nvinfo : EIATTR_COOP_GROUP_INSTR_OFFSETS
	.align		4
.L_20:
        /*006c*/ 	.byte	0x04, 0x28
        /*006e*/ 	.short	(.L_22 - .L_21)


	//   ....[0]....
.L_21:
        /*0070*/ 	.word	0x00000e00


	//   ....[1]....
        /*0074*/ 	.word	0x00000e30


	//   ....[2]....
        /*0078*/ 	.word	0x00000e60


	//   ....[3]....
        /*007c*/ 	.word	0x00000e90


	//   ....[4]....
        /*0080*/ 	.word	0x00000eb0


	//   ....[5]....
        /*0084*/ 	.word	0x00000f20


	//----- nvinfo : EIATTR_EXIT_INSTR_OFFSETS
	.align		4
.L_22:
        /*0088*/ 	.byte	0x04, 0x1c
        /*008a*/ 	.short	(.L_24 - .L_23)


	//   ....[0]....
.L_23:
        /*008c*/ 	.word	0x00000f90


	//   ....[1]....
        /*0090*/ 	.word	0x00000fe0


	//----- nvinfo : EIATTR_REQNTID
	.align		4
.L_24:
        /*0094*/ 	.byte	0x04, 0x10
        /*0096*/ 	.short	(.L_26 - .L_25)
.L_25:
        /*0098*/ 	.word	0x00000040
        /*009c*/ 	.word	0x00000001
        /*00a0*/ 	.word	0x00000001


	//----- nvinfo : EIATTR_CBANK_PARAM_SIZE
	.align		4
.L_26:
        /*00a4*/ 	.byte	0x03, 0x19
        /*00a6*/ 	.short	0x001c


	//----- nvinfo : EIATTR_PARAM_CBANK
	.align		4
        /*00a8*/ 	.byte	0x04, 0x0a
        /*00aa*/ 	.short	(.L_28 - .L_27)
	.align		4
.L_27:
        /*00ac*/ 	.word	index@(.nv.constant0.triton_per_fused_abs_log_mean_sub_0)
        /*00b0*/ 	.short	0x0210
        /*00b2*/ 	.short	0x001c


	//----- nvinfo : EIATTR_SW_WAR
	.align		4
.L_28:
        /*00b4*/ 	.byte	0x04, 0x36
        /*00b6*/ 	.short	(.L_30 - .L_29)
.L_29:
        /*00b8*/ 	.word	0x00000008
.L_30:


//--------------------- .nv.callgraph             --------------------------
	.section	.nv.callgraph,"",@"SHT_CUDA_CALLGRAPH"
	.align	4
	.sectionentsize	8
	.align		4
        /*0000*/ 	.word	0x00000000
	.align		4
        /*0004*/ 	.word	0xffffffff
	.align		4
        /*0008*/ 	.word	0x00000000
	.align		4
        /*000c*/ 	.word	0xfffffffe
	.align		4
        /*0010*/ 	.word	0x00000000
	.align		4
        /*0014*/ 	.word	0xfffffffd
	.align		4
        /*0018*/ 	.word	0x00000000
	.align		4
        /*001c*/ 	.word	0xfffffffc


//--------------------- .nv.constant4             --------------------------
	.section	.nv.constant4,"a",@progbits
	.align	8
	.align		8
.nv.constant4:
        /*0000*/ 	.dword	_$_str


//--------------------- .text.triton_per_fused_abs_log_mean_sub_0 --------------------------
	.section	.text.triton_per_fused_abs_log_mean_sub_0,"ax",@progbits
	.sectionflags	@"SHF_BARRIERS=1"
	.align	128
        .global         triton_per_fused_abs_log_mean_sub_0
        .type           triton_per_fused_abs_log_mean_sub_0,@function
        .size           triton_per_fused_abs_log_mean_sub_0,(.L_x_1 - triton_per_fused_abs_log_mean_sub_0)
        .other          triton_per_fused_abs_log_mean_sub_0,@"STO_CUDA_ENTRY STV_DEFAULT"
triton_per_fused_abs_log_mean_sub_0:
.text.triton_per_fused_abs_log_mean_sub_0:
[----:B------:R-:W0:Y:S02]  /*0000*/  LDC R1, c[0x0][0x28] ;  /* 0x00000a00ff017b82 */ /* 0x000e240000000800 */
[----:B------:R-:W1:Y:S01]  /*0010*/  S2R R19, SR_TID.X ;  /* 0x0000000000137919 */ /* 0x000e620000002100 */
[----:B------:R-:W2:Y:S01]  /*0020*/  LDC.64 R10, c[0x0][0x218] ;  /* 0x00008600ff0a7b82 */ /* 0x000ea20000000a00 */
[----:B------:R-:W-:-:S07]  /*0030*/  ULDC.64 UR6, c[0x0][0x208] ;  /* 0x0000820000067ab9 */ /* 0x000fce0000000a00 */
[----:B------:R-:W3:Y:S01]  /*0040*/  LDC.64 R4, c[0x0][0x220] ;  /* 0x00008800ff047b82 */ /* 0x000ee20000000a00 */
[----:B-1----:R-:W-:-:S04]  /*0050*/  SHF.L.U32 R0, R19, 0x2, RZ ;  /* 0x0000000213007819 */ /* 0x002fc800000006ff */
[----:B------:R-:W-:-:S05]  /*0060*/  LOP3.LUT R3, R0, 0xfc, RZ, 0xc0, !PT ;  /* 0x000000fc00037812 */ /* 0x000fca00078ec0ff */
[----:B--2---:R-:W-:-:S06]  /*0070*/  IMAD.WIDE.U32 R10, R3, 0x4, R10 ;  /* 0x00000004030a7825 */ /* 0x004fcc00078e000a */
[----:B------:R-:W2:Y:S01]  /*0080*/  LDG.E.128 R8, desc[UR6][R10.64] ;  /* 0x000000060a087981 */ /* 0x000ea2000c1e1d00 */
[----:B---3--:R-:W-:-:S06]  /*0090*/  IMAD.WIDE.U32 R4, R3, 0x4, R4 ;  /* 0x0000000403047825 */ /* 0x008fcc00078e0004 */
[----:B------:R-:W3:Y:S01]  /*00a0*/  LDG.E.128 R4, desc[UR6][R4.64] ;  /* 0x0000000604047981 */ /* 0x000ee2000c1e1d00 */
[----:B------:R-:W1:Y:S01]  /*00b0*/  S2UR UR5, SR_CgaCtaId ;  /* 0x00000000000579c3 */ /* 0x000e620000008800 */
[----:B------:R-:W-:Y:S02]  /*00c0*/  UMOV UR4, 0x400 ;  /* 0x0000040000047882 */ /* 0x000fe40000000000 */
[----:B-1----:R-:W-:Y:S01]  /*00d0*/  UPRMT UR4, UR5, 0x654, UR4 ;  /* 0x0000065405047896 */ /* 0x002fe20008000004 */
[----:B--2---:R-:W-:Y:S02]  /*00e0*/  FSETP.GEU.AND P0, PT, R8, 1.175494350822287508e-38, PT ;  /* 0x008000000800780b */ /* 0x004fe40003f0e000 */
[----:B------:R-:W-:Y:S02]  /*00f0*/  FSETP.GEU.AND P1, PT, R9, 1.175494350822287508e-38, PT ;  /* 0x008000000900780b */ /* 0x000fe40003f2e000 */
[----:B------:R-:W-:Y:S02]  /*0100*/  FSETP.GEU.AND P3, PT, R10, 1.175494350822287508e-38, PT ;  /* 0x008000000a00780b */ /* 0x000fe40003f6e000 */
[----:B------:R-:W-:-:S02]  /*0110*/  FSEL R14, RZ, -23, P0 ;  /* 0xc1b80000ff0e7808 */ /* 0x000fc40000000000 */
[----:B------:R-:W-:Y:S02]  /*0120*/  FSEL R15, RZ, -23, P1 ;  /* 0xc1b80000ff0f7808 */ /* 0x000fe40000800000 */
[----:B------:R-:W-:Y:S02]  /*0130*/  FSEL R18, RZ, -23, P3 ;  /* 0xc1b80000ff127808 */ /* 0x000fe40001800000 */
[----:B---3--:R-:W-:Y:S01]  /*0140*/  FSETP.GEU.AND P2, PT, R4, 1.175494350822287508e-38, PT ;  /* 0x008000000400780b */ /* 0x008fe20003f4e000 */
[----:B------:R-:W-:Y:S01]  /*0150*/  @!P0 FMUL R8, R8, 8388608 ;  /* 0x4b00000008088820 */ /* 0x000fe20000400000 */
[----:B------:R-:W-:Y:S01]  /*0160*/  FSETP.GEU.AND P0, PT, R11, 1.175494350822287508e-38, PT ;  /* 0x008000000b00780b */ /* 0x000fe20003f0e000 */
[----:B------:R-:W-:Y:S01]  /*0170*/  @!P1 FMUL R9, R9, 8388608 ;  /* 0x4b00000009099820 */ /* 0x000fe20000400000 */
[----:B------:R-:W-:Y:S01]  /*0180*/  FSETP.GEU.AND P4, PT, R6, 1.175494350822287508e-38, PT ;  /* 0x008000000600780b */ /* 0x000fe20003f8e000 */
[----:B------:R-:W-:Y:S01]  /*0190*/  @!P3 FMUL R10, R10, 8388608 ;  /* 0x4b0000000a0ab820 */ /* 0x000fe20000400000 */
[----:B------:R-:W-:-:S02]  /*01a0*/  IADD3 R3, R8, -0x3f2aaaab, RZ ;  /* 0xc0d5555508037810 */ /* 0x000fc40007ffe0ff */
[----:B------:R-:W-:Y:S02]  /*01b0*/  IADD3 R12, R9, -0x3f2aaaab, RZ ;  /* 0xc0d55555090c7810 */ /* 0x000fe40007ffe0ff */
[----:B------:R-:W-:Y:S02]  /*01c0*/  LOP3.LUT R13, R3, 0xff800000, RZ, 0xc0, !PT ;  /* 0xff800000030d7812 */ /* 0x000fe400078ec0ff */
[----:B------:R-:W-:Y:S01]  /*01d0*/  IADD3 R16, R10, -0x3f2aaaab, RZ ;  /* 0xc0d555550a107810 */ /* 0x000fe20007ffe0ff */
[----:B------:R-:W-:Y:S01]  /*01e0*/  @!P2 FMUL R4, R4, 8388608 ;  /* 0x4b0000000404a820 */ /* 0x000fe20000400000 */
[----:B------:R-:W-:Y:S01]  /*01f0*/  I2FP.F32.S32 R3, R13 ;  /* 0x0000000d00037245 */ /* 0x000fe20000201400 */
[----:B------:R-:W-:Y:S01]  /*0200*/  @!P0 FMUL R11, R11, 8388608 ;  /* 0x4b0000000b0b8820 */ /* 0x000fe20000400000 */
[----:B------:R-:W-:Y:S01]  /*0210*/  LOP3.LUT R12, R12, 0xff800000, RZ, 0xc0, !PT ;  /* 0xff8000000c0c7812 */ /* 0x000fe200078ec0ff */
[----:B------:R-:W-:Y:S01]  /*0220*/  @!P4 FMUL R6, R6, 8388608 ;  /* 0x4b0000000606c820 */ /* 0x000fe20000400000 */
[----:B------:R-:W-:Y:S01]  /*0230*/  IADD3 R24, R8, -R13, RZ ;  /* 0x8000000d08187210 */ /* 0x000fe20007ffe0ff */
[----:B------:R-:W-:Y:S01]  /*0240*/  FFMA.FTZ R14, R3, 1.1920928955078125e-07, R14 ;  /* 0x34000000030e7823 */ /* 0x000fe2000001000e */
[----:B------:R-:W-:Y:S01]  /*0250*/  HFMA2.MMA R3, -RZ, RZ, 1.5048828125, 33.21875 ;  /* 0x3e055027ff037435 */ /* 0x000fe200000001ff */
[----:B------:R-:W-:-:S02]  /*0260*/  LOP3.LUT R13, R16, 0xff800000, RZ, 0xc0, !PT ;  /* 0xff800000100d7812 */ /* 0x000fc400078ec0ff */
[----:B------:R-:W-:Y:S01]  /*0270*/  I2FP.F32.S32 R16, R12 ;  /* 0x0000000c00107245 */ /* 0x000fe20000201400 */
[----:B------:R-:W-:Y:S01]  /*0280*/  FADD R24, R24, -1 ;  /* 0xbf80000018187421 */ /* 0x000fe20000000000 */
[----:B------:R-:W-:Y:S02]  /*0290*/  IADD3 R12, R9, -R12, RZ ;  /* 0x8000000c090c7210 */ /* 0x000fe40007ffe0ff */
[----:B------:R-:W-:Y:S01]  /*02a0*/  I2FP.F32.S32 R21, R13 ;  /* 0x0000000d00157245 */ /* 0x000fe20000201400 */
[----:B------:R-:W-:Y:S01]  /*02b0*/  FFMA.FTZ R15, R16, 1.1920928955078125e-07, R15 ;  /* 0x34000000100f7823 */ /* 0x000fe2000001000f */
[----:B------:R-:W-:Y:S01]  /*02c0*/  IADD3 R22, R11, -0x3f2aaaab, RZ ;  /* 0xc0d555550b167810 */ /* 0x000fe20007ffe0ff */
[----:B------:R-:W-:Y:S01]  /*02d0*/  FADD R12, R12, -1 ;  /* 0xbf8000000c0c7421 */ /* 0x000fe20000000000 */
[-C--:B------:R-:W-:Y:S01]  /*02e0*/  FFMA.FTZ R17, R24, -R3.reuse, 0.14084610342979431152 ;  /* 0x3e1039f618117423 */ /* 0x080fe20000010803 */
[----:B------:R-:W-:Y:S01]  /*02f0*/  FFMA.FTZ R16, R21, 1.1920928955078125e-07, R18 ;  /* 0x3400000015107823 */ /* 0x000fe20000010012 */
[----:B------:R-:W-:Y:S01]  /*0300*/  LOP3.LUT R22, R22, 0xff800000, RZ, 0xc0, !PT ;  /* 0xff80000016167812 */ /* 0x000fe200078ec0ff */
[----:B------:R-:W-:Y:S01]  /*0310*/  FFMA.FTZ R21, R12, -R3, 0.14084610342979431152 ;  /* 0x3e1039f60c157423 */ /* 0x000fe20000010803 */
[----:B------:R-:W-:Y:S01]  /*0320*/  FFMA.FTZ R17, R24, R17, -0.12148627638816833496 ;  /* 0xbdf8cdcc18117423 */ /* 0x000fe20000010011 */
[----:B------:R-:W-:-:S02]  /*0330*/  IADD3 R18, R10, -R13, RZ ;  /* 0x8000000d0a127210 */ /* 0x000fc40007ffe0ff */
[----:B------:R-:W-:Y:S01]  /*0340*/  FFMA.FTZ R21, R12, R21, -0.12148627638816833496 ;  /* 0xbdf8cdcc0c157423 */ /* 0x000fe20000010015 */
[----:B------:R-:W-:Y:S01]  /*0350*/  IADD3 R20, R11, -R22, RZ ;  /* 0x800000160b147210 */ /* 0x000fe20007ffe0ff */
[----:B------:R-:W-:Y:S01]  /*0360*/  FFMA.FTZ R17, R24, R17, 0.13980610668659210205 ;  /* 0x3e0f295518117423 */ /* 0x000fe20000010011 */
[----:B------:R-:W-:Y:S01]  /*0370*/  FADD R18, R18, -1 ;  /* 0xbf80000012127421 */ /* 0x000fe20000000000 */
[----:B------:R-:W-:Y:S01]  /*0380*/  FFMA.FTZ R21, R12, R21, 0.13980610668659210205 ;  /* 0x3e0f29550c157423 */ /* 0x000fe20000010015 */
[----:B------:R-:W-:Y:S01]  /*0390*/  IADD3 R26, R4, -0x3f2aaaab, RZ ;  /* 0xc0d55555041a7810 */ /* 0x000fe20007ffe0ff */
[----:B------:R-:W-:Y:S01]  /*03a0*/  FFMA.FTZ R17, R24, R17, -0.16684235632419586182 ;  /* 0xbe2ad8b918117423 */ /* 0x000fe20000010011 */
[----:B------:R-:W-:Y:S01]  /*03b0*/  FADD R20, R20, -1 ;  /* 0xbf80000014147421 */ /* 0x000fe20000000000 */
[----:B------:R-:W-:Y:S01]  /*03c0*/  FFMA.FTZ R21, R12, R21, -0.16684235632419586182 ;  /* 0xbe2ad8b90c157423 */ /* 0x000fe20000010015 */
[----:B------:R-:W-:Y:S01]  /*03d0*/  FFMA.FTZ R13, R18, -R3, 0.14084610342979431152 ;  /* 0x3e1039f6120d7423 */ /* 0x000fe20000010803 */
[----:B------:R-:W-:Y:S01]  /*03e0*/  FFMA.FTZ R17, R24, R17, 0.20012299716472625732 ;  /* 0x3e4ced0b18117423 */ /* 0x000fe20000010011 */
[----:B------:R-:W-:Y:S01]  /*03f0*/  FFMA.FTZ R23, R20, -R3, 0.14084610342979431152 ;  /* 0x3e1039f614177423 */ /* 0x000fe20000010803 */
[----:B------:R-:W-:Y:S01]  /*0400*/  FFMA.FTZ R21, R12, R21, 0.20012299716472625732 ;  /* 0x3e4ced0b0c157423 */ /* 0x000fe20000010015 */
[----:B------:R-:W-:Y:S01]  /*0410*/  FFMA.FTZ R13, R18, R13, -0.12148627638816833496 ;  /* 0xbdf8cdcc120d7423 */ /* 0x000fe2000001000d */
[----:B------:R-:W-:Y:S01]  /*0420*/  FFMA.FTZ R17, R24, R17, -0.24999669194221496582 ;  /* 0xbe7fff2218117423 */ /* 0x000fe20000010011 */
[----:B------:R-:W-:Y:S01]  /*0430*/  FFMA.FTZ R23, R20, R23, -0.12148627638816833496 ;  /* 0xbdf8cdcc14177423 */ /* 0x000fe20000010017 */
[----:B------:R-:W-:Y:S01]  /*0440*/  FFMA.FTZ R21, R12, R21, -0.24999669194221496582 ;  /* 0xbe7fff220c157423 */ /* 0x000fe20000010015 */
[----:B------:R-:W-:Y:S01]  /*0450*/  FFMA.FTZ R13, R18, R13, 0.13980610668659210205 ;  /* 0x3e0f2955120d7423 */ /* 0x000fe2000001000d */
[----:B------:R-:W-:Y:S01]  /*0460*/  FFMA.FTZ R17, R24, R17, 0.33333182334899902344 ;  /* 0x3eaaaa7818117423 */ /* 0x000fe20000010011 */
[----:B------:R-:W-:Y:S01]  /*0470*/  FFMA.FTZ R23, R20, R23, 0.13980610668659210205 ;  /* 0x3e0f295514177423 */ /* 0x000fe20000010017 */
[----:B------:R-:W-:Y:S01]  /*0480*/  FFMA.FTZ R21, R12, R21, 0.33333182334899902344 ;  /* 0x3eaaaa780c157423 */ /* 0x000fe20000010015 */
[----:B------:R-:W-:Y:S01]  /*0490*/  FFMA.FTZ R13, R18, R13, -0.16684235632419586182 ;  /* 0xbe2ad8b9120d7423 */ /* 0x000fe2000001000d */
[----:B------:R-:W-:Y:S01]  /*04a0*/  FFMA.FTZ R17, R24, R17, -0.5 ;  /* 0xbf00000018117423 */ /* 0x000fe20000010011 */
[----:B------:R-:W-:Y:S01]  /*04b0*/  FFMA.FTZ R23, R20, R23, -0.16684235632419586182 ;  /* 0xbe2ad8b914177423 */ /* 0x000fe20000010017 */
[----:B------:R-:W-:Y:S01]  /*04c0*/  FFMA.FTZ R21, R12, R21, -0.5 ;  /* 0xbf0000000c157423 */ /* 0x000fe20000010015 */
[----:B------:R-:W-:Y:S01]  /*04d0*/  FFMA.FTZ R13, R18, R13, 0.20012299716472625732 ;  /* 0x3e4ced0b120d7423 */ /* 0x000fe2000001000d */
[----:B------:R-:W-:Y:S01]  /*04e0*/  FMUL R17, R24, R17 ;  /* 0x0000001118117220 */ /* 0x000fe20000400000 */
[----:B------:R-:W-:Y:S01]  /*04f0*/  FFMA.FTZ R25, R20, R23, 0.20012299716472625732 ;  /* 0x3e4ced0b14197423 */ /* 0x000fe20000010017 */
[----:B------:R-:W-:Y:S01]  /*0500*/  FMUL R21, R12, R21 ;  /* 0x000000150c157220 */ /* 0x000fe20000400000 */
[----:B------:R-:W-:Y:S01]  /*0510*/  FFMA.FTZ R23, R18, R13, -0.24999669194221496582 ;  /* 0xbe7fff2212177423 */ /* 0x000fe2000001000d */
[----:B------:R-:W-:Y:S01]  /*0520*/  LOP3.LUT R13, R26, 0xff800000, RZ, 0xc0, !PT ;  /* 0xff8000001a0d7812 */ /* 0x000fe200078ec0ff */
[----:B------:R-:W-:Y:S01]  /*0530*/  FFMA.FTZ R17, R24, R17, R24 ;  /* 0x0000001118117223 */ /* 0x000fe20000010018 */
[----:B------:R-:W-:Y:S01]  /*0540*/  FFMA.FTZ R24, R12, R21, R12 ;  /* 0x000000150c187223 */ /* 0x000fe2000001000c */
[----:B------:R-:W-:Y:S01]  /*0550*/  I2FP.F32.S32 R22, R22 ;  /* 0x0000001600167245 */ /* 0x000fe20000201400 */
[----:B------:R-:W-:Y:S01]  /*0560*/  FFMA.FTZ R23, R18, R23, 0.33333182334899902344 ;  /* 0x3eaaaa7812177423 */ /* 0x000fe20000010017 */
[----:B------:R-:W-:Y:S01]  /*0570*/  IADD3 R12, R4, -R13, RZ ;  /* 0x8000000d040c7210 */ /* 0x000fe20007ffe0ff */
[----:B------:R-:W-:Y:S01]  /*0580*/  FFMA.FTZ R25, R20, R25, -0.24999669194221496582 ;  /* 0xbe7fff2214197423 */ /* 0x000fe20000010019 */
[----:B------:R-:W-:Y:S01]  /*0590*/  FSEL R21, RZ, -23, P0 ;  /* 0xc1b80000ff157808 */ /* 0x000fe20000000000 */
[----:B------:R-:W-:Y:S01]  /*05a0*/  FFMA.FTZ R23, R18, R23, -0.5 ;  /* 0xbf00000012177423 */ /* 0x000fe20000010017 */
[----:B------:R-:W-:Y:S01]  /*05b0*/  ISETP.GE.U32.AND P1, PT, R8, 0x7f800000, PT ;  /* 0x7f8000000800780c */ /* 0x000fe20003f26070 */
[----:B------:R-:W-:Y:S01]  /*05c0*/  FADD R12, R12, -1 ;  /* 0xbf8000000c0c7421 */ /* 0x000fe20000000000 */
[----:B------:R-:W-:Y:S01]  /*05d0*/  FSETP.GEU.AND P3, PT, R5, 1.175494350822287508e-38, PT ;  /* 0x008000000500780b */ /* 0x000fe20003f6e000 */
[----:B------:R-:W-:Y:S01]  /*05e0*/  FFMA.FTZ R22, R22, 1.1920928955078125e-07, R21 ;  /* 0x3400000016167823 */ /* 0x000fe20000010015 */
[----:B------:R-:W-:Y:S01]  /*05f0*/  FMUL R23, R18, R23 ;  /* 0x0000001712177220 */ /* 0x000fe20000400000 */
[----:B------:R-:W-:Y:S01]  /*0600*/  FFMA.FTZ R21, R12, -R3, 0.14084610342979431152 ;  /* 0x3e1039f60c157423 */ /* 0x000fe20000010803 */
[----:B------:R-:W-:Y:S01]  /*0610*/  FFMA.FTZ R25, R20, R25, 0.33333182334899902344 ;  /* 0x3eaaaa7814197423 */ /* 0x000fe20000010019 */
[----:B------:R-:W-:Y:S01]  /*0620*/  ISETP.GE.U32.AND P5, PT, R9, 0x7f800000, PT ;  /* 0x7f8000000900780c */ /* 0x000fe20003fa6070 */
[----:B------:R-:W-:Y:S01]  /*0630*/  FFMA.FTZ R23, R18, R23, R18 ;  /* 0x0000001712177223 */ /* 0x000fe20000010012 */
[----:B------:R-:W-:Y:S01]  /*0640*/  FFMA.FTZ R21, R12, R21, -0.12148627638816833496 ;  /* 0xbdf8cdcc0c157423 */ /* 0x000fe20000010015 */
[----:B------:R-:W-:Y:S01]  /*0650*/  FFMA.FTZ R25, R20, R25, -0.5 ;  /* 0xbf00000014197423 */ /* 0x000fe20000010019 */
[----:B------:R-:W-:Y:S01]  /*0660*/  FFMA.FTZ R14, R14, 0.69314718246459960938, R17 ;  /* 0x3f3172180e0e7823 */ /* 0x000fe20000010011 */
[----:B------:R-:W-:Y:S01]  /*0670*/  FFMA.FTZ R16, R16, 0.69314718246459960938, R23 ;  /* 0x3f31721810107823 */ /* 0x000fe20000010017 */
[----:B------:R-:W-:Y:S01]  /*0680*/  FFMA.FTZ R21, R12, R21, 0.13980610668659210205 ;  /* 0x3e0f29550c157423 */ /* 0x000fe20000010015 */
[----:B------:R-:W-:Y:S01]  /*0690*/  @P1 MOV R23, 0x7f800000 ;  /* 0x7f80000000171802 */ /* 0x000fe20000000f00 */
[----:B------:R-:W-:Y:S01]  /*06a0*/  @!P3 FMUL R5, R5, 8388608 ;  /* 0x4b0000000505b820 */ /* 0x000fe20000400000 */
[----:B------:R-:W-:Y:S01]  /*06b0*/  FMUL R25, R20, R25 ;  /* 0x0000001914197220 */ /* 0x000fe20000400000 */
[----:B------:R-:W-:Y:S01]  /*06c0*/  FFMA.FTZ R21, R12, R21, -0.16684235632419586182 ;  /* 0xbe2ad8b90c157423 */ /* 0x000fe20000010015 */
[C---:B------:R-:W-:Y:S01]  /*06d0*/  FSETP.NEU.AND P0, PT, R8.reuse, RZ, PT ;  /* 0x000000ff0800720b */ /* 0x040fe20003f0d000 */
[----:B------:R-:W-:Y:S01]  /*06e0*/  @P1 FFMA.FTZ R14, R8, R23, +INF ;  /* 0x7f800000080e1423 */ /* 0x000fe20000010017 */
[----:B------:R-:W-:Y:S01]  /*06f0*/  IADD3 R8, R5, -0x3f2aaaab, RZ ;  /* 0xc0d5555505087810 */ /* 0x000fe20007ffe0ff */
[----:B------:R-:W-:Y:S01]  /*0700*/  FFMA.FTZ R21, R12, R21, 0.20012299716472625732 ;  /* 0x3e4ced0b0c157423 */ /* 0x000fe20000010015 */
[----:B------:R-:W-:Y:S01]  /*0710*/  FFMA.FTZ R25, R20, R25, R20 ;  /* 0x0000001914197223 */ /* 0x000fe20000010014 */
[----:B------:R-:W-:Y:S01]  /*0720*/  IADD3 R20, R6, -0x3f2aaaab, RZ ;  /* 0xc0d5555506147810 */ /* 0x000fe20007ffe0ff */
[----:B------:R-:W-:Y:S01]  /*0730*/  FFMA.FTZ R15, R15, 0.69314718246459960938, R24 ;  /* 0x3f3172180f0f7823 */ /* 0x000fe20000010018 */
[----:B------:R-:W-:Y:S01]  /*0740*/  FFMA.FTZ R21, R12, R21, -0.24999669194221496582 ;  /* 0xbe7fff220c157423 */ /* 0x000fe20000010015 */
[----:B------:R-:W-:Y:S01]  /*0750*/  LOP3.LUT R8, R8, 0xff800000, RZ, 0xc0, !PT ;  /* 0xff80000008087812 */ /* 0x000fe200078ec0ff */
[----:B------:R-:W-:Y:S01]  /*0760*/  FFMA.FTZ R17, R22, 0.69314718246459960938, R25 ;  /* 0x3f31721816117823 */ /* 0x000fe20000010019 */
[----:B------:R-:W-:Y:S01]  /*0770*/  FSETP.GEU.AND P1, PT, R7, 1.175494350822287508e-38, PT ;  /* 0x008000000700780b */ /* 0x000fe20003f2e000 */
[----:B------:R-:W-:Y:S01]  /*0780*/  FFMA.FTZ R23, R12, R21, 0.33333182334899902344 ;  /* 0x3eaaaa780c177423 */ /* 0x000fe20000010015 */
[----:B------:R-:W-:-:S02]  /*0790*/  @P5 MOV R22, 0x7f800000 ;  /* 0x7f80000000165802 */ /* 0x000fc40000000f00 */
[----:B------:R-:W-:Y:S01]  /*07a0*/  FSEL R18, RZ, -23, P2 ;  /* 0xc1b80000ff127808 */ /* 0x000fe20001000000 */
[----:B------:R-:W-:Y:S01]  /*07b0*/  FFMA.FTZ R23, R12, R23, -0.5 ;  /* 0xbf0000000c177423 */ /* 0x000fe20000010017 */
[----:B------:R-:W-:Y:S01]  /*07c0*/  LOP3.LUT R21, R20, 0xff800000, RZ, 0xc0, !PT ;  /* 0xff80000014157812 */ /* 0x000fe200078ec0ff */
[C---:B------:R-:W-:Y:S01]  /*07d0*/  @P5 FFMA.FTZ R15, R9.reuse, R22, +INF ;  /* 0x7f800000090f5423 */ /* 0x040fe20000010016 */
[----:B------:R-:W-:Y:S01]  /*07e0*/  I2FP.F32.S32 R13, R13 ;  /* 0x0000000d000d7245 */ /* 0x000fe20000201400 */
[----:B------:R-:W-:Y:S01]  /*07f0*/  FMUL R23, R12, R23 ;  /* 0x000000170c177220 */ /* 0x000fe20000400000 */
[----:B------:R-:W-:Y:S02]  /*0800*/  IADD3 R20, R5, -R8, RZ ;  /* 0x8000000805147210 */ /* 0x000fe40007ffe0ff */
[----:B------:R-:W-:Y:S01]  /*0810*/  FSETP.NEU.AND P2, PT, R9, RZ, PT ;  /* 0x000000ff0900720b */ /* 0x000fe20003f4d000 */
[----:B------:R-:W-:Y:S01]  /*0820*/  FFMA.FTZ R9, R13, 1.1920928955078125e-07, R18 ;  /* 0x340000000d097823 */ /* 0x000fe20000010012 */
[----:B------:R-:W-:Y:S01]  /*0830*/  IADD3 R22, R6, -R21, RZ ;  /* 0x8000001506167210 */ /* 0x000fe20007ffe0ff */
[----:B------:R-:W-:Y:S01]  /*0840*/  FADD R18, R20, -1 ;  /* 0xbf80000014127421 */ /* 0x000fe20000000000 */
[----:B------:R-:W-:Y:S01]  /*0850*/  FFMA.FTZ R20, R12, R23, R12 ;  /* 0x000000170c147223 */ /* 0x000fe2000001000c */
[----:B------:R-:W-:Y:S01]  /*0860*/  @!P1 FMUL R7, R7, 8388608 ;  /* 0x4b00000007079820 */ /* 0x000fe20000400000 */
[----:B------:R-:W-:Y:S01]  /*0870*/  FSEL R13, RZ, -23, P3 ;  /* 0xc1b80000ff0d7808 */ /* 0x000fe20001800000 */
[----:B------:R-:W-:Y:S01]  /*0880*/  FFMA.FTZ R23, R18, -R3, 0.14084610342979431152 ;  /* 0x3e1039f612177423 */ /* 0x000fe20000010803 */
[----:B------:R-:W-:Y:S01]  /*0890*/  FADD R12, R22, -1 ;  /* 0xbf800000160c7421 */ /* 0x000fe20000000000 */
[----:B------:R-:W-:Y:S01]  /*08a0*/  FFMA.FTZ R9, R9, 0.69314718246459960938, R20 ;  /* 0x3f31721809097823 */ /* 0x000fe20000010014 */
[----:B------:R-:W-:Y:S01]  /*08b0*/  IADD3 R20, R7, -0x3f2aaaab, RZ ;  /* 0xc0d5555507147810 */ /* 0x000fe20007ffe0ff */
[----:B------:R-:W-:Y:S01]  /*08c0*/  FFMA.FTZ R23, R18, R23, -0.12148627638816833496 ;  /* 0xbdf8cdcc12177423 */ /* 0x000fe20000010017 */
[----:B------:R-:W-:Y:S01]  /*08d0*/  FFMA.FTZ R25, R12, -R3, 0.14084610342979431152 ;  /* 0x3e1039f60c197423 */ /* 0x000fe20000010803 */
[----:B------:R-:W-:-:S02]  /*08e0*/  I2FP.F32.S32 R8, R8 ;  /* 0x0000000800087245 */ /* 0x000fc40000201400 */
[----:B------:R-:W-:Y:S01]  /*08f0*/  FFMA.FTZ R23, R18, R23, 0.13980610668659210205 ;  /* 0x3e0f295512177423 */ /* 0x000fe20000010017 */
[----:B------:R-:W-:Y:S01]  /*0900*/  FFMA.FTZ R25, R12, R25, -0.12148627638816833496 ;  /* 0xbdf8cdcc0c197423 */ /* 0x000fe20000010019 */
[----:B------:R-:W-:Y:S01]  /*0910*/  LOP3.LUT R20, R20, 0xff800000, RZ, 0xc0, !PT ;  /* 0xff80000014147812 */ /* 0x000fe200078ec0ff */
[----:B------:R-:W-:Y:S01]  /*0920*/  FFMA.FTZ R8, R8, 1.1920928955078125e-07, R13 ;  /* 0x3400000008087823 */ /* 0x000fe2000001000d */
[----:B------:R-:W-:Y:S01]  /*0930*/  FFMA.FTZ R23, R18, R23, -0.16684235632419586182 ;  /* 0xbe2ad8b912177423 */ /* 0x000fe20000010017 */
[----:B------:R-:W-:Y:S01]  /*0940*/  FFMA.FTZ R25, R12, R25, 0.13980610668659210205 ;  /* 0x3e0f29550c197423 */ /* 0x000fe20000010019 */
[----:B------:R-:W-:Y:S02]  /*0950*/  ISETP.GE.U32.AND P3, PT, R4, 0x7f800000, PT ;  /* 0x7f8000000400780c */ /* 0x000fe40003f66070 */
[----:B------:R-:W-:Y:S01]  /*0960*/  FSEL R13, RZ, -23, P4 ;  /* 0xc1b80000ff0d7808 */ /* 0x000fe20002000000 */
[----:B------:R-:W-:Y:S01]  /*0970*/  FFMA.FTZ R23, R18, R23, 0.20012299716472625732 ;  /* 0x3e4ced0b12177423 */ /* 0x000fe20000010017 */
[----:B------:R-:W-:Y:S01]  /*0980*/  I2FP.F32.S32 R22, R21 ;  /* 0x0000001500167245 */ /* 0x000fe20000201400 */
[----:B------:R-:W-:Y:S01]  /*0990*/  FFMA.FTZ R25, R12, R25, -0.16684235632419586182 ;  /* 0xbe2ad8b90c197423 */ /* 0x000fe20000010019 */
[----:B------:R-:W-:Y:S01]  /*09a0*/  IADD3 R21, R7, -R20, RZ ;  /* 0x8000001407157210 */ /* 0x000fe20007ffe0ff */
[----:B------:R-:W-:Y:S01]  /*09b0*/  FFMA.FTZ R23, R18, R23, -0.24999669194221496582 ;  /* 0xbe7fff2212177423 */ /* 0x000fe20000010017 */
[----:B------:R-:W-:Y:S01]  /*09c0*/  ISETP.GE.U32.AND P4, PT, R5, 0x7f800000, PT ;  /* 0x7f8000000500780c */ /* 0x000fe20003f86070 */
[----:B------:R-:W-:Y:S01]  /*09d0*/  FFMA.FTZ R13, R22, 1.1920928955078125e-07, R13 ;  /* 0x34000000160d7823 */ /* 0x000fe2000001000d */
[----:B------:R-:W-:Y:S01]  /*09e0*/  FFMA.FTZ R25, R12, R25, 0.20012299716472625732 ;  /* 0x3e4ced0b0c197423 */ /* 0x000fe20000010019 */
[----:B------:R-:W-:Y:S01]  /*09f0*/  FADD R22, R21, -1 ;  /* 0xbf80000015167421 */ /* 0x000fe20000000000 */
[----:B------:R-:W-:Y:S01]  /*0a00*/  FFMA.FTZ R23, R18, R23, 0.33333182334899902344 ;  /* 0x3eaaaa7812177423 */ /* 0x000fe20000010017 */
[----:B------:R-:W-:Y:S01]  /*0a10*/  @P3 MOV R27, 0x7f800000 ;  /* 0x7f800000001b3802 */ /* 0x000fe20000000f00 */
[----:B------:R-:W-:Y:S01]  /*0a20*/  FFMA.FTZ R25, R12, R25, -0.24999669194221496582 ;  /* 0xbe7fff220c197423 */ /* 0x000fe20000010019 */
[----:B------:R-:W-:Y:S01]  /*0a30*/  FFMA.FTZ R3, R22, -R3, 0.14084610342979431152 ;  /* 0x3e1039f616037423 */ /* 0x000fe20000010803 */
[----:B------:R-:W-:Y:S01]  /*0a40*/  ISETP.GE.U32.AND P5, PT, R10, 0x7f800000, PT ;  /* 0x7f8000000a00780c */ /* 0x000fe20003fa6070 */
[----:B------:R-:W-:Y:S01]  /*0a50*/  FFMA.FTZ R23, R18, R23, -0.5 ;  /* 0xbf00000012177423 */ /* 0x000fe20000010017 */
[----:B------:R-:W-:Y:S01]  /*0a60*/  ISETP.GE.U32.AND P6, PT, R6, 0x7f800000, PT ;  /* 0x7f8000000600780c */ /* 0x000fe20003fc6070 */
[----:B------:R-:W-:Y:S01]  /*0a70*/  FFMA.FTZ R3, R22, R3, -0.12148627638816833496 ;  /* 0xbdf8cdcc16037423 */ /* 0x000fe20000010003 */
[----:B------:R-:W-:Y:S01]  /*0a80*/  FFMA.FTZ R25, R12, R25, 0.33333182334899902344 ;  /* 0x3eaaaa780c197423 */ /* 0x000fe20000010019 */
[----:B------:R-:W-:Y:S01]  /*0a90*/  @P3 FFMA.FTZ R9, R4, R27, +INF ;  /* 0x7f80000004093423 */ /* 0x000fe2000001001b */
[----:B------:R-:W-:Y:S01]  /*0aa0*/  FMUL R23, R18, R23 ;  /* 0x0000001712177220 */ /* 0x000fe20000400000 */
[----:B------:R-:W-:Y:S01]  /*0ab0*/  FFMA.FTZ R3, R22, R3, 0.13980610668659210205 ;  /* 0x3e0f295516037423 */ /* 0x000fe20000010003 */
[----:B------:R-:W-:Y:S01]  /*0ac0*/  FFMA.FTZ R25, R12, R25, -0.5 ;  /* 0xbf0000000c197423 */ /* 0x000fe20000010019 */
[----:B------:R-:W-:Y:S01]  /*0ad0*/  ISETP.GE.U32.AND P3, PT, R11, 0x7f800000, PT ;  /* 0x7f8000000b00780c */ /* 0x000fe20003f66070 */
[----:B------:R-:W-:Y:S01]  /*0ae0*/  FFMA.FTZ R23, R18, R23, R18 ;  /* 0x0000001712177223 */ /* 0x000fe20000010012 */
[----:B------:R-:W-:Y:S01]  /*0af0*/  FFMA.FTZ R3, R22, R3, -0.16684235632419586182 ;  /* 0xbe2ad8b916037423 */ /* 0x000fe20000010003 */
[----:B------:R-:W-:Y:S01]  /*0b00*/  FMUL R25, R12, R25 ;  /* 0x000000190c197220 */ /* 0x000fe20000400000 */
[----:B------:R-:W-:Y:S01]  /*0b10*/  @P4 MOV R18, 0x7f800000 ;  /* 0x7f80000000124802 */ /* 0x000fe20000000f00 */
[----:B------:R-:W-:Y:S01]  /*0b20*/  FFMA.FTZ R8, R8, 0.69314718246459960938, R23 ;  /* 0x3f31721808087823 */ /* 0x000fe20000010017 */
[----:B------:R-:W-:Y:S01]  /*0b30*/  @P5 MOV R21, 0x7f800000 ;  /* 0x7f80000000155802 */ /* 0x000fe20000000f00 */
[----:B------:R-:W-:Y:S01]  /*0b40*/  FFMA.FTZ R3, R22, R3, 0.20012299716472625732 ;  /* 0x3e4ced0b16037423 */ /* 0x000fe20000010003 */
[----:B------:R-:W-:Y:S01]  /*0b50*/  FFMA.FTZ R12, R12, R25, R12 ;  /* 0x000000190c0c7223 */ /* 0x000fe2000001000c */
[----:B------:R-:W-:Y:S01]  /*0b60*/  @P6 MOV R23, 0x7f800000 ;  /* 0x7f80000000176802 */ /* 0x000fe20000000f00 */
[----:B------:R-:W-:Y:S01]  /*0b70*/  @P4 FFMA.FTZ R8, R5, R18, +INF ;  /* 0x7f80000005084423 */ /* 0x000fe20000010012 */
[----:B------:R-:W-:Y:S01]  /*0b80*/  FFMA.FTZ R3, R22, R3, -0.24999669194221496582 ;  /* 0xbe7fff2216037423 */ /* 0x000fe20000010003 */
[----:B------:R-:W-:Y:S01]  /*0b90*/  FFMA.FTZ R13, R13, 0.69314718246459960938, R12 ;  /* 0x3f3172180d0d7823 */ /* 0x000fe2000001000c */
[C---:B------:R-:W-:Y:S01]  /*0ba0*/  FSETP.NEU.AND P4, PT, R10.reuse, RZ, PT ;  /* 0x000000ff0a00720b */ /* 0x040fe20003f8d000 */
[----:B------:R-:W-:Y:S01]  /*0bb0*/  @P5 FFMA.FTZ R16, R10, R21, +INF ;  /* 0x7f8000000a105423 */ /* 0x000fe20000010015 */
[----:B------:R-:W-:Y:S01]  /*0bc0*/  @P3 MOV R10, 0x7f800000 ;  /* 0x7f800000000a3802 */ /* 0x000fe20000000f00 */
[----:B------:R-:W-:Y:S01]  /*0bd0*/  @P6 FFMA.FTZ R13, R6, R23, +INF ;  /* 0x7f800000060d6423 */ /* 0x000fe20000010017 */
[----:B------:R-:W-:Y:S01]  /*0be0*/  ISETP.GE.U32.AND P6, PT, R7, 0x7f800000, PT ;  /* 0x7f8000000700780c */ /* 0x000fe20003fc6070 */
[C---:B------:R-:W-:Y:S01]  /*0bf0*/  FFMA.FTZ R3, R22.reuse, R3, 0.33333182334899902344 ;  /* 0x3eaaaa7816037423 */ /* 0x040fe20000010003 */
[C---:B------:R-:W-:Y:S01]  /*0c00*/  FSETP.NEU.AND P5, PT, R11.reuse, RZ, PT ;  /* 0x000000ff0b00720b */ /* 0x040fe20003fad000 */
[----:B------:R-:W-:Y:S01]  /*0c10*/  @P3 FFMA.FTZ R17, R11, R10, +INF ;  /* 0x7f8000000b113423 */ /* 0x000fe2000001000a */
[----:B------:R-:W-:Y:S01]  /*0c20*/  I2FP.F32.S32 R20, R20 ;  /* 0x0000001400147245 */ /* 0x000fe20000201400 */
[----:B------:R-:W-:Y:S01]  /*0c30*/  FFMA.FTZ R11, R22, R3, -0.5 ;  /* 0xbf000000160b7423 */ /* 0x000fe20000010003 */
[----:B------:R-:W-:-:S02]  /*0c40*/  FSEL R3, RZ, -23, P1 ;  /* 0xc1b80000ff037808 */ /* 0x000fc40000800000 */
[----:B------:R-:W-:Y:S01]  /*0c50*/  FSEL R14, R14, -INF , P0 ;  /* 0xff8000000e0e7808 */ /* 0x000fe20000000000 */
[----:B------:R-:W-:Y:S01]  /*0c60*/  FMUL R11, R22, R11 ;  /* 0x0000000b160b7220 */ /* 0x000fe20000400000 */
[----:B------:R-:W-:Y:S01]  /*0c70*/  FSETP.NEU.AND P1, PT, R4, RZ, PT ;  /* 0x000000ff0400720b */ /* 0x000fe20003f2d000 */
[----:B------:R-:W-:Y:S01]  /*0c80*/  FFMA.FTZ R3, R20, 1.1920928955078125e-07, R3 ;  /* 0x3400000014037823 */ /* 0x000fe20000010003 */
[----:B------:R-:W-:Y:S01]  /*0c90*/  FSETP.NEU.AND P0, PT, R5, RZ, PT ;  /* 0x000000ff0500720b */ /* 0x000fe20003f0d000 */
[----:B------:R-:W-:Y:S01]  /*0ca0*/  FFMA.FTZ R22, R22, R11, R22 ;  /* 0x0000000b16167223 */ /* 0x000fe20000010016 */
[----:B------:R-:W-:Y:S02]  /*0cb0*/  @P6 MOV R4, 0x7f800000 ;  /* 0x7f80000000046802 */ /* 0x000fe40000000f00 */
[----:B------:R-:W-:Y:S01]  /*0cc0*/  FSEL R15, R15, -INF , P2 ;  /* 0xff8000000f0f7808 */ /* 0x000fe20001000000 */
[----:B------:R-:W-:Y:S01]  /*0cd0*/  FFMA.FTZ R3, R3, 0.69314718246459960938, R22 ;  /* 0x3f31721803037823 */ /* 0x000fe20000010016 */
[----:B------:R-:W-:Y:S01]  /*0ce0*/  FSETP.NEU.AND P2, PT, R6, RZ, PT ;  /* 0x000000ff0600720b */ /* 0x000fe20003f4d000 */
[----:B------:R-:W-:Y:S01]  /*0cf0*/  @P6 FFMA.FTZ R3, R7, R4, +INF ;  /* 0x7f80000007036423 */ /* 0x000fe20000010004 */
[----:B------:R-:W-:-:S02]  /*0d00*/  FSEL R9, R9, -INF , P1 ;  /* 0xff80000009097808 */ /* 0x000fc40000800000 */
[----:B------:R-:W-:Y:S02]  /*0d10*/  FSEL R8, R8, -INF , P0 ;  /* 0xff80000008087808 */ /* 0x000fe40000000000 */
[----:B------:R-:W-:Y:S01]  /*0d20*/  FSETP.NEU.AND P1, PT, R7, RZ, PT ;  /* 0x000000ff0700720b */ /* 0x000fe20003f2d000 */
[----:B------:R-:W-:Y:S01]  /*0d30*/  FADD R9, -R9, R14 ;  /* 0x0000000e09097221 */ /* 0x000fe20000000100 */
[----:B------:R-:W-:Y:S01]  /*0d40*/  FSEL R16, R16, -INF , P4 ;  /* 0xff80000010107808 */ /* 0x000fe20002000000 */
[----:B------:R-:W-:Y:S01]  /*0d50*/  FADD R8, -R8, R15 ;  /* 0x0000000f08087221 */ /* 0x000fe20000000100 */
[----:B------:R-:W-:Y:S02]  /*0d60*/  FSEL R13, R13, -INF , P2 ;  /* 0xff8000000d0d7808 */ /* 0x000fe40001000000 */
[----:B------:R-:W-:Y:S01]  /*0d70*/  FSEL R17, R17, -INF , P5 ;  /* 0xff80000011117808 */ /* 0x000fe20002800000 */
[----:B------:R-:W-:Y:S01]  /*0d80*/  FADD R8, |R9|, |R8| ;  /* 0x4000000809087221 */ /* 0x000fe20000000200 */
[----:B------:R-:W-:Y:S01]  /*0d90*/  FSEL R4, R3, -INF , P1 ;  /* 0xff80000003047808 */ /* 0x000fe20000800000 */
[----:B------:R-:W-:Y:S01]  /*0da0*/  FADD R13, -R13, R16 ;  /* 0x000000100d0d7221 */ /* 0x000fe20000000100 */
[----:B------:R-:W-:-:S02]  /*0db0*/  LOP3.LUT P0, RZ, R19, 0x1f, RZ, 0xc0, !PT ;  /* 0x0000001f13ff7812 */ /* 0x000fc4000780c0ff */
[----:B------:R-:W-:Y:S01]  /*0dc0*/  ISETP.GE.AND P1, PT, R19, 0x2, PT ;  /* 0x000000021300780c */ /* 0x000fe20003f26270 */
[----:B------:R-:W-:Y:S01]  /*0dd0*/  FADD R4, R17, -R4 ;  /* 0x8000000411047221 */ /* 0x000fe20000000000 */
[----:B------:R-:W-:-:S04]  /*0de0*/  FADD R13, |R13|, R8 ;  /* 0x000000080d0d7221 */ /* 0x000fc80000000200 */
[----:B------:R-:W-:-:S05]  /*0df0*/  FADD R4, |R4|, R13 ;  /* 0x0000000d04047221 */ /* 0x000fca0000000200 */
[----:B------:R-:W1:Y:S02]  /*0e00*/  SHFL.BFLY PT, R3, R4, 0x10, 0x1f ;  /* 0x0e001f0004037f89 */ /* 0x000e6400000e0000 */
[----:B-1----:R-:W-:Y:S01]  /*0e10*/  FADD R3, R4, R3 ;  /* 0x0000000304037221 */ /* 0x002fe20000000000 */
[----:B------:R-:W-:-:S04]  /*0e20*/  LOP3.LUT R4, R19, 0x1, RZ, 0xc0, !PT ;  /* 0x0000000113047812 */ /* 0x000fc800078ec0ff */
[----:B------:R-:W1:Y:S02]  /*0e30*/  SHFL.BFLY PT, R6, R3, 0x8, 0x1f ;  /* 0x0d001f0003067f89 */ /* 0x000e6400000e0000 */
[----:B-1----:R-:W-:Y:S01]  /*0e40*/  FADD R6, R3, R6 ;  /* 0x0000000603067221 */ /* 0x002fe20000000000 */
[----:B------:R-:W-:-:S04]  /*0e50*/  SHF.R.U32.HI R3, RZ, 0x3, R19 ;  /* 0x00000003ff037819 */ /* 0x000fc80000011613 */
[----:B------:R-:W1:Y:S01]  /*0e60*/  SHFL.BFLY PT, R5, R6, 0x4, 0x1f ;  /* 0x0c801f0006057f89 */ /* 0x000e6200000e0000 */
[----:B------:R-:W-:Y:S01]  /*0e70*/  LOP3.LUT R3, R3, 0x4, RZ, 0xc0, !PT ;  /* 0x0000000403037812 */ /* 0x000fe200078ec0ff */
[----:B-1----:R-:W-:-:S05]  /*0e80*/  FADD R5, R6, R5 ;  /* 0x0000000506057221 */ /* 0x002fca0000000000 */
[----:B------:R-:W1:Y:S02]  /*0e90*/  SHFL.BFLY PT, R8, R5, 0x2, 0x1f ;  /* 0x0c401f0005087f89 */ /* 0x000e6400000e0000 */
[----:B-1----:R-:W-:-:S05]  /*0ea0*/  FADD R8, R5, R8 ;  /* 0x0000000805087221 */ /* 0x002fca0000000000 */
[----:B------:R-:W1:Y:S02]  /*0eb0*/  SHFL.BFLY PT, R7, R8, 0x1, 0x1f ;  /* 0x0c201f0008077f89 */ /* 0x000e6400000e0000 */
[----:B-1----:R-:W-:-:S05]  /*0ec0*/  FADD R6, R8, R7 ;  /* 0x0000000708067221 */ /* 0x002fca0000000000 */
[----:B------:R-:W-:Y:S01]  /*0ed0*/  @!P0 STS [R3+UR4], R6 ;  /* 0x0000000603008988 */ /* 0x000fe20008000804 */
[----:B------:R-:W-:Y:S01]  /*0ee0*/  BAR.SYNC.DEFER_BLOCKING 0x0 ;  /* 0x0000000000007b1d */ /* 0x000fe20000010000 */
[----:B------:R-:W-:-:S04]  /*0ef0*/  ISETP.NE.U32.AND P0, PT, R4, 0x1, PT ;  /* 0x000000010400780c */ /* 0x000fc80003f05070 */
[----:B------:R-:W-:Y:S01]  /*0f00*/  ISETP.LT.AND P0, PT, R19, 0x2, P0 ;  /* 0x000000021300780c */ /* 0x000fe20000701270 */
[----:B------:R-:W1:Y:S04]  /*0f10*/  @!P1 LDS R2, [R0+UR4] ;  /* 0x0000000400029984 */ /* 0x000e680008000800 */
[----:B-1----:R-:W1:Y:S02]  /*0f20*/  SHFL.BFLY PT, R5, R2, 0x1, 0x1f ;  /* 0x0c201f0002057f89 */ /* 0x002e6400000e0000 */
[----:B-1----:R-:W-:-:S06]  /*0f30*/  FADD R5, R2, R5 ;  /* 0x0000000502057221 */ /* 0x002fcc0000000000 */
[----:B------:R1:W-:Y:S01]  /*0f40*/  @P0 STS [R0+UR4], R5 ;  /* 0x0000000500000988 */ /* 0x0003e20008000804 */
[----:B------:R-:W-:Y:S01]  /*0f50*/  BAR.SYNC.DEFER_BLOCKING 0x0 ;  /* 0x0000000000007b1d */ /* 0x000fe20000010000 */
[----:B------:R-:W-:-:S05]  /*0f60*/  LOP3.LUT P0, RZ, R19, 0x3f, RZ, 0xc0, !PT ;  /* 0x0000003f13ff7812 */ /* 0x000fca000780c0ff */
[----:B------:R-:W2:Y:S02]  /*0f70*/  LDS R4, [UR4] ;  /* 0x00000004ff047984 */ /* 0x000ea40008000800 */
[----:B------:R-:W-:Y:S06]  /*0f80*/  BAR.SYNC.DEFER_BLOCKING 0x0 ;  /* 0x0000000000007b1d */ /* 0x000fec0000010000 */
[----:B-1----:R-:W-:Y:S05]  /*0f90*/  @P0 EXIT ;  /* 0x000000000000094d */ /* 0x002fea0003800000 */
[----:B------:R-:W0:Y:S01]  /*0fa0*/  LDC.64 R2, c[0x0][0x210] ;  /* 0x00008400ff027b82 */ /* 0x000e220000000a00 */
[----:B--2---:R-:W-:-:S04]  /*0fb0*/  FADD R4, RZ, R4 ;  /* 0x00000004ff047221 */ /* 0x004fc80000000000 */
[----:B------:R-:W-:-:S05]  /*0fc0*/  FMUL R5, R4, 0.00390625 ;  /* 0x3b80000004057820 */ /* 0x000fca0000400000 */
[----:B0-----:R-:W-:Y:S01]  /*0fd0*/  STG.E desc[UR6][R2.64], R5 ;  /* 0x0000000502007986 */ /* 0x001fe2000c101906 */
[----:B------:R-:W-:Y:S05]  /*0fe0*/  EXIT ;  /* 0x000000000000794d */ /* 0x000fea0003800000 */
.L_x_0:
[----:B------:R-:W-:-:S00]  /*0ff0*/  BRA `(.L_x_0) ;  /* 0xfffffffc00fc7947 */ /* 0x000fc0000383ffff */
[----:B------:R-:W-:-:S00]  /*1000*/  NOP ;  /* 0x0000000000007918 */ /* 0x000fc00000000000 */
[----:B------:R-:W-:-:S00]  /*1010*/  NOP ;  /* 0x0000000000007918 */ /* 0x000fc00000000000 */
[----:B------:R-:W-:-:S00]  /*1020*/  NOP ;  /* 0x0000000000007918 */ /* 0x000fc00000000000 */
[----:B------:R-:W-:-:S00]  /*1030*/  NOP ;  /* 0x0000000000007918 */ /* 0x000fc00000000000 */
[----:B------:R-:W-:-:S00]  /*1040*/  NOP ;  /* 0x0000000000007918 */ /* 0x000fc00000000000 */
[----:B------:R-:W-:-:S00]  /*1050*/  NOP ;  /* 0x0000000000007918 */ /* 0x000fc00000000000 */
[----:B------:R-:W-:-:S00]  /*1060*/  NOP ;  /* 0x0000000000007918 */ /* 0x000fc00000000000 */
[----:B------:R-:W-:-:S00]  /*1070*/  NOP ;  /* 0x0000000000007918 */ /* 0x000fc00000000000 */
.L_x_1:


//--------------------- .nv.global.init           --------------------------
	.section	.nv.global.init,"aw",@progbits
.nv.global.init:
	.type		_$_str,@object
	.size		_$_str,(.L_0 - _$_str)
_$_str:
        /*0000*/ 	.byte	0x5f, 0x5f, 0x43, 0x55, 0x44, 0x41, 0x5f, 0x46, 0x54, 0x5a, 0x00
.L_0:


//--------------------- .nv.shared.triton_per_fused_abs_log_mean_sub_0 --------------------------
	.section	.nv.shared.triton_per_fused_abs_log_mean_sub_0,"aw",@nobits
	.sectionflags	@""
	.align	16
	.zero		1024


//--------------------- .nv.constant0.triton_per_fused_abs_log_mean_sub_0 --------------------------
	.section	.nv.constant0.triton_per_fused_abs_log_mean_sub_0,"a",@progbits
	.sectionflags	@""
	.align	4
.nv.constant0.triton_per_fused_abs_log_mean_sub_0:
	.zero		556
